	.headerflags	@"EF_CUDA_TEXMODE_UNIFIED EF_CUDA_64BIT_ADDRESS EF_CUDA_ACCELERATORS EF_CUDA_SM90 EF_CUDA_VIRTUAL_SM(EF_CUDA_SM90)"
	.elftype	@"ET_EXEC"


//--------------------- .nv.info                  --------------------------
	.section	.nv.info,"",@"SHT_CUDA_INFO"
	.align	4


	//----- nvinfo : EIATTR_REGCOUNT
	.align		4
        /*0000*/ 	.byte	0x04, 0x2f
        /*0002*/ 	.short	(.L_1 - .L_0)
	.align		4
.L_0:
        /*0004*/ 	.word	index@(triton_poi_fused_add_mul_10)
        /*0008*/ 	.word	0x00000013


	//----- nvinfo : EIATTR_MIN_STACK_SIZE
	.align		4
.L_1:
        /*000c*/ 	.byte	0x04, 0x12
        /*000e*/ 	.short	(.L_3 - .L_2)
	.align		4
.L_2:
        /*0010*/ 	.word	index@(triton_poi_fused_add_mul_10)
        /*0014*/ 	.word	0x00000000


	//----- nvinfo : EIATTR_FRAME_SIZE
	.align		4
.L_3:
        /*0018*/ 	.byte	0x04, 0x11
        /*001a*/ 	.short	(.L_5 - .L_4)
	.align		4
.L_4:
        /*001c*/ 	.word	index@(triton_poi_fused_add_mul_10)
        /*0020*/ 	.word	0x00000000


	//----- nvinfo : EIATTR_MIN_STACK_SIZE
	.align		4
.L_5:
        /*0024*/ 	.byte	0x04, 0x12
        /*0026*/ 	.short	(.L_7 - .L_6)
	.align		4
.L_6:
        /*0028*/ 	.word	index@(triton_poi_fused_add_mul_10)
        /*002c*/ 	.word	0x00000000
.L_7:


//--------------------- .nv.info.triton_poi_fused_add_mul_10 --------------------------
	.section	.nv.info.triton_poi_fused_add_mul_10,"",@"SHT_CUDA_INFO"
	.sectionflags	@""
	.align	4


	//----- nvinfo : EIATTR_CUDA_API_VERSION
	.align		4
        /*0000*/ 	.byte	0x04, 0x37
        /*0002*/ 	.short	(.L_9 - .L_8)
.L_8:
        /*0004*/ 	.word	0x0000007c


	//----- nvinfo : EIATTR_KPARAM_INFO
	.align		4
.L_9:
        /*0008*/ 	.byte	0x04, 0x17
        /*000a*/ 	.short	(.L_11 - .L_10)
.L_10:
        /*000c*/ 	.word	0x00000000
        /*0010*/ 	.short	0x0005
        /*0012*/ 	.short	0x0028
        /*0014*/ 	.byte	0x00, 0xf0, 0x11, 0x00


	//----- nvinfo : EIATTR_KPARAM_INFO
	.align		4
.L_11:
        /*0018*/ 	.byte	0x04, 0x17
        /*001a*/ 	.short	(.L_13 - .L_12)
.L_12:
        /*001c*/ 	.word	0x00000000
        /*0020*/ 	.short	0x0004
        /*0022*/ 	.short	0x0020
        /*0024*/ 	.byte	0x00, 0xf4, 0x21, 0x00


	//----- nvinfo : EIATTR_KPARAM_INFO
	.align		4
.L_13:
        /*0028*/ 	.byte	0x04, 0x17
        /*002a*/ 	.short	(.L_15 - .L_14)
.L_14:
        /*002c*/ 	.word	0x00000000
        /*0030*/ 	.short	0x0003
        /*0032*/ 	.short	0x0018
        /*0034*/ 	.byte	0x00, 0xf4, 0x21, 0x00


	//----- nvinfo : EIATTR_KPARAM_INFO
	.align		4
.L_15:
        /*0038*/ 	.byte	0x04, 0x17
        /*003a*/ 	.short	(.L_17 - .L_16)
.L_16:
        /*003c*/ 	.word	0x00000000
        /*0040*/ 	.short	0x0002
        /*0042*/ 	.short	0x0010
        /*0044*/ 	.byte	0x00, 0xf4, 0x21, 0x00


	//----- nvinfo : EIATTR_KPARAM_INFO
	.align		4
.L_17:
        /*0048*/ 	.byte	0x04, 0x17
        /*004a*/ 	.short	(.L_19 - .L_18)
.L_18:
        /*004c*/ 	.word	0x00000000
        /*0050*/ 	.short	0x0001
        /*0052*/ 	.short	0x0008
        /*0054*/ 	.byte	0x00, 0xf4, 0x21, 0x00


	//----- nvinfo : EIATTR_KPARAM_INFO
	.align		4
.L_19:
        /*0058*/ 	.byte	0x04, 0x17
        /*005a*/ 	.short	(.L_21 - .L_20)
.L_20:
        /*005c*/ 	.word	0x00000000
        /*0060*/ 	.short	0x0000
        /*0062*/ 	.short	0x0000
        /*0064*/ 	.byte	0x00, 0xf4, 0x21, 0x00


	//----- nvinfo : EIATTR_SPARSE_MMA_MASK
	.align		4
.L_21:
        /*0068*/ 	.byte	0x03, 0x50
        /*006a*/ 	.short	0x0000


	//----- nvinfo : EIATTR_MAXREG_COUNT
	.align		4
        /*006c*/ 	.byte	0x03, 0x1b
        /*006e*/ 	.short	0x00ff


	//----- nvinfo : EIATTR_EXIT_INSTR_OFFSETS
	.align		4
        /*0070*/ 	.byte	0x04, 0x1c
        /*0072*/ 	.short	(.L_23 - .L_22)


	//   ....[0]....
.L_22:
        /*0074*/ 	.word	0x00000220


	//   ....[1]....
        /*0078*/ 	.word	0x00000240


	//----- nvinfo : EIATTR_REQNTID
	.align		4
.L_23:
        /*007c*/ 	.byte	0x04, 0x10
        /*007e*/ 	.short	(.L_25 - .L_24)
.L_24:
        /*0080*/ 	.word	0x00000020
        /*0084*/ 	.word	0x00000001
        /*0088*/ 	.word	0x00000001


	//----- nvinfo : EIATTR_CBANK_PARAM_SIZE
	.align		4
.L_25:
        /*008c*/ 	.byte	0x03, 0x19
        /*008e*/ 	.short	0x002c


	//----- nvinfo : EIATTR_PARAM_CBANK
	.align		4
        /*0090*/ 	.byte	0x04, 0x0a
        /*0092*/ 	.short	(.L_27 - .L_26)
	.align		4
.L_26:
        /*0094*/ 	.word	index@(.nv.constant0.triton_poi_fused_add_mul_10)
        /*0098*/ 	.short	0x0210
        /*009a*/ 	.short	0x002c


	//----- nvinfo : EIATTR_SW_WAR
	.align		4
.L_27:
        /*009c*/ 	.byte	0x04, 0x36
        /*009e*/ 	.short	(.L_29 - .L_28)
.L_28:
        /*00a0*/ 	.word	0x00000008
.L_29:


//--------------------- .nv.callgraph             --------------------------
	.section	.nv.callgraph,"",@"SHT_CUDA_CALLGRAPH"
	.align	4
	.sectionentsize	8
	.align		4
        /*0000*/ 	.word	0x00000000
	.align		4
        /*0004*/ 	.word	0xffffffff
	.align		4
        /*0008*/ 	.word	0x00000000
	.align		4
        /*000c*/ 	.word	0xfffffffe
	.align		4
        /*0010*/ 	.word	0x00000000
	.align		4
        /*0014*/ 	.word	0xfffffffd
	.align		4
        /*0018*/ 	.word	0x00000000
	.align		4
        /*001c*/ 	.word	0xfffffffc


//--------------------- .text.triton_poi_fused_add_mul_10 --------------------------
	.section	.text.triton_poi_fused_add_mul_10,"ax",@progbits
	.align	128
        .global         triton_poi_fused_add_mul_10
        .type           triton_poi_fused_add_mul_10,@function
        .size           triton_poi_fused_add_mul_10,(.L_x_1 - triton_poi_fused_add_mul_10)
        .other          triton_poi_fused_add_mul_10,@"STO_CUDA_ENTRY STV_DEFAULT"
triton_poi_fused_add_mul_10:
.text.triton_poi_fused_add_mul_10:
[----:B------:R-:W0:Y:S02]  /*0000*/  LDC R1, c[0x0][0x28] ;  /* 0x00000a00ff017b82 */ /* 0x000e240000000800 */
[----:B------:R-:W1:Y:S01]  /*0010*/  S2R R16, SR_TID.X ;  /* 0x0000000000107919 */ /* 0x000e620000002100 */
[----:B------:R-:W2:Y:S01]  /*0020*/  LDC.64 R6, c[0x0][0x220] ;  /* 0x00008800ff067b82 */ /* 0x000ea20000000a00 */
[----:B------:R-:W-:Y:S01]  /*0030*/  HFMA2.MMA R12, -RZ, RZ, 0, 0 ;  /* 0x00000000ff0c7435 */ /* 0x000fe200000001ff */
[----:B------:R-:W-:Y:S01]  /*0040*/  CS2R R14, SRZ ;  /* 0x00000000000e7805 */ /* 0x000fe2000001ff00 */
[----:B------:R-:W3:Y:S01]  /*0050*/  S2R R13, SR_CTAID.X ;  /* 0x00000000000d7919 */ /* 0x000ee20000002500 */
[----:B------:R-:W-:-:S04]  /*0060*/  ULDC.64 UR4, c[0x0][0x208] ;  /* 0x0000820000047ab9 */ /* 0x000fc80000000a00 */
[----:B------:R-:W4:Y:S08]  /*0070*/  LDC.64 R4, c[0x0][0x218] ;  /* 0x00008600ff047b82 */ /* 0x000f300000000a00 */
[----:B------:R-:W5:Y:S01]  /*0080*/  LDC.64 R8, c[0x0][0x228] ;  /* 0x00008a00ff087b82 */ /* 0x000f620000000a00 */
[----:B-1----:R-:W-:Y:S02]  /*0090*/  LOP3.LUT R0, R16, 0xf, RZ, 0xc0, !PT ;  /* 0x0000000f10007812 */ /* 0x002fe400078ec0ff */
[----:B---3--:R-:W-:-:S03]  /*00a0*/  SHF.R.S32.HI R2, RZ, 0x1b, R13 ;  /* 0x0000001bff027819 */ /* 0x008fc6000001140d */
[----:B------:R-:W-:Y:S01]  /*00b0*/  IMAD R13, R13, 0x10, R0 ;  /* 0x000000100d0d7824 */ /* 0x000fe200078e0200 */
[----:B------:R-:W-:-:S03]  /*00c0*/  SGXT R0, R2, 0x1 ;  /* 0x000000010200781a */ /* 0x000fc60000000200 */
[C---:B----4-:R-:W-:Y:S01]  /*00d0*/  IMAD.WIDE R4, R13.reuse, 0x4, R4 ;  /* 0x000000040d047825 */ /* 0x050fe200078e0204 */
[----:B------:R-:W1:Y:S01]  /*00e0*/  LDC.64 R2, c[0x0][0x210] ;  /* 0x00008400ff027b82 */ /* 0x000e620000000a00 */
[----:B------:R-:W-:Y:S02]  /*00f0*/  ISETP.GE.AND P0, PT, R13, 0x10, PT ;  /* 0x000000100d00780c */ /* 0x000fe40003f06270 */
[----:B------:R-:W-:-:S04]  /*0100*/  LEA.HI R0, R0, R13, RZ, 0x2 ;  /* 0x0000000d00007211 */ /* 0x000fc800078f10ff */
[----:B------:R-:W-:-:S05]  /*0110*/  LOP3.LUT R0, R0, 0xfffffffc, RZ, 0xc0, !PT ;  /* 0xfffffffc00007812 */ /* 0x000fca00078ec0ff */
[----:B------:R-:W-:Y:S01]  /*0120*/  IMAD.IADD R11, R13, 0x1, -R0 ;  /* 0x000000010d0b7824 */ /* 0x000fe200078e0a00 */
[----:B------:R-:W-:Y:S01]  /*0130*/  MOV R0, RZ ;  /* 0x000000ff00007202 */ /* 0x000fe20000000f00 */
[----:B------:R3:W4:Y:S02]  /*0140*/  @!P0 LDG.E R12, desc[UR4][R4.64] ;  /* 0x00000004040c8981 */ /* 0x000724000c1e1900 */
[----:B--2---:R-:W-:Y:S02]  /*0150*/  IMAD.WIDE R6, R11, 0x4, R6 ;  /* 0x000000040b067825 */ /* 0x004fe400078e0206 */
[----:B------:R-:W3:Y:S03]  /*0160*/  LDC.64 R10, c[0x0][0x230] ;  /* 0x00008c00ff0a7b82 */ /* 0x000ee60000000a00 */
[----:B------:R-:W4:Y:S01]  /*0170*/  @!P0 LDG.E.EL R15, desc[UR4][R6.64] ;  /* 0x00000004060f8981 */ /* 0x000f22000c2e1900 */
[----:B-1----:R-:W-:-:S04]  /*0180*/  IMAD.WIDE R2, R13, 0x4, R2 ;  /* 0x000000040d027825 */ /* 0x002fc800078e0202 */
[----:B-----5:R-:W-:Y:S01]  /*0190*/  IMAD.WIDE R8, R13, 0x4, R8 ;  /* 0x000000040d087825 */ /* 0x020fe200078e0208 */
[----:B------:R-:W2:Y:S04]  /*01a0*/  @!P0 LDG.E R0, desc[UR4][R2.64] ;  /* 0x0000000402008981 */ /* 0x000ea8000c1e1900 */
[----:B------:R-:W5:Y:S01]  /*01b0*/  @!P0 LDG.E R14, desc[UR4][R8.64] ;  /* 0x00000004080e8981 */ /* 0x000f62000c1e1900 */
[----:B------:R-:W-:-:S04]  /*01c0*/  LOP3.LUT P0, RZ, R16, 0x10, RZ, 0xc0, !PT ;  /* 0x0000001010ff7812 */ /* 0x000fc8000780c0ff */
[C---:B------:R-:W-:Y:S01]  /*01d0*/  ISETP.LT.AND P0, PT, R13.reuse, 0x10, !P0 ;  /* 0x000000100d00780c */ /* 0x040fe20004701270 */
[----:B---3--:R-:W-:-:S04]  /*01e0*/  IMAD.WIDE R4, R13, 0x4, R10 ;  /* 0x000000040d047825 */ /* 0x008fc800078e020a */
[----:B----4-:R-:W-:-:S04]  /*01f0*/  FADD R15, R15, R12 ;  /* 0x0000000c0f0f7221 */ /* 0x010fc80000000000 */
[----:B--2---:R-:W-:-:S04]  /*0200*/  FADD R15, R15, R0 ;  /* 0x000000000f0f7221 */ /* 0x004fc80000000000 */
[----:B-----5:R-:W-:Y:S01]  /*0210*/  FMUL R15, R15, R14 ;  /* 0x0000000e0f0f7220 */ /* 0x020fe20000400000 */
[----:B------:R-:W-:Y:S06]  /*0220*/  @!P0 EXIT ;  /* 0x000000000000894d */ /* 0x000fec0003800000 */
[----:B------:R-:W-:Y:S01]  /*0230*/  STG.E desc[UR4][R4.64], R15 ;  /* 0x0000000f04007986 */ /* 0x000fe2000c101904 */
[----:B------:R-:W-:Y:S05]  /*0240*/  EXIT ;  /* 0x000000000000794d */ /* 0x000fea0003800000 */
.L_x_0:
[----:B------:R-:W-:-:S00]  /*0250*/  BRA `(.L_x_0) ;  /* 0xfffffffc00fc7947 */ /* 0x000fc0000383ffff */
[----:B------:R-:W-:-:S00]  /*0260*/  NOP ;  /* 0x0000000000007918 */ /* 0x000fc00000000000 */
        /* <DEDUP_REMOVED lines=9> */
.L_x_1:


//--------------------- .nv.constant0.triton_poi_fused_add_mul_10 --------------------------
	.section	.nv.constant0.triton_poi_fused_add_mul_10,"a",@progbits
	.sectionflags	@""
	.align	4
.nv.constant0.triton_poi_fused_add_mul_10:
	.zero		572
